	.headerflags	@"EF_CUDA_TEXMODE_UNIFIED EF_CUDA_64BIT_ADDRESS EF_CUDA_ACCELERATORS EF_CUDA_SM90 EF_CUDA_VIRTUAL_SM(EF_CUDA_SM90)"
	.elftype	@"ET_EXEC"


//--------------------- .nv.info                  --------------------------
	.section	.nv.info,"",@"SHT_CUDA_INFO"
	.align	4


	//----- nvinfo : EIATTR_REGCOUNT
	.align		4
        /*0000*/ 	.byte	0x04, 0x2f
        /*0002*/ 	.short	(.L_1 - .L_0)
	.align		4
.L_0:
        /*0004*/ 	.word	index@(triton_poi_fused_max_pool2d_with_indices_7)
        /*0008*/ 	.word	0x0000002c


	//----- nvinfo : EIATTR_MIN_STACK_SIZE
	.align		4
.L_1:
        /*000c*/ 	.byte	0x04, 0x12
        /*000e*/ 	.short	(.L_3 - .L_2)
	.align		4
.L_2:
        /*0010*/ 	.word	index@(triton_poi_fused_max_pool2d_with_indices_7)
        /*0014*/ 	.word	0x00000000


	//----- nvinfo : EIATTR_FRAME_SIZE
	.align		4
.L_3:
        /*0018*/ 	.byte	0x04, 0x11
        /*001a*/ 	.short	(.L_5 - .L_4)
	.align		4
.L_4:
        /*001c*/ 	.word	index@(triton_poi_fused_max_pool2d_with_indices_7)
        /*0020*/ 	.word	0x00000000


	//----- nvinfo : EIATTR_MIN_STACK_SIZE
	.align		4
.L_5:
        /*0024*/ 	.byte	0x04, 0x12
        /*0026*/ 	.short	(.L_7 - .L_6)
	.align		4
.L_6:
        /*0028*/ 	.word	index@(triton_poi_fused_max_pool2d_with_indices_7)
        /*002c*/ 	.word	0x00000000
.L_7:


//--------------------- .nv.info.triton_poi_fused_max_pool2d_with_indices_7 --------------------------
	.section	.nv.info.triton_poi_fused_max_pool2d_with_indices_7,"",@"SHT_CUDA_INFO"
	.sectionflags	@""
	.align	4


	//----- nvinfo : EIATTR_CUDA_API_VERSION
	.align		4
        /*0000*/ 	.byte	0x04, 0x37
        /*0002*/ 	.short	(.L_9 - .L_8)
.L_8:
        /*0004*/ 	.word	0x0000007c


	//----- nvinfo : EIATTR_KPARAM_INFO
	.align		4
.L_9:
        /*0008*/ 	.byte	0x04, 0x17
        /*000a*/ 	.short	(.L_11 - .L_10)
.L_10:
        /*000c*/ 	.word	0x00000000
        /*0010*/ 	.short	0x0003
        /*0012*/ 	.short	0x0018
        /*0014*/ 	.byte	0x00, 0xf0, 0x11, 0x00


	//----- nvinfo : EIATTR_KPARAM_INFO
	.align		4
.L_11:
        /*0018*/ 	.byte	0x04, 0x17
        /*001a*/ 	.short	(.L_13 - .L_12)
.L_12:
        /*001c*/ 	.word	0x00000000
        /*0020*/ 	.short	0x0002
        /*0022*/ 	.short	0x0010
        /*0024*/ 	.byte	0x00, 0xf4, 0x21, 0x00


	//----- nvinfo : EIATTR_KPARAM_INFO
	.align		4
.L_13:
        /*0028*/ 	.byte	0x04, 0x17
        /*002a*/ 	.short	(.L_15 - .L_14)
.L_14:
        /*002c*/ 	.word	0x00000000
        /*0030*/ 	.short	0x0001
        /*0032*/ 	.short	0x0008
        /*0034*/ 	.byte	0x00, 0xf4, 0x21, 0x00


	//----- nvinfo : EIATTR_KPARAM_INFO
	.align		4
.L_15:
        /*0038*/ 	.byte	0x04, 0x17
        /*003a*/ 	.short	(.L_17 - .L_16)
.L_16:
        /*003c*/ 	.word	0x00000000
        /*0040*/ 	.short	0x0000
        /*0042*/ 	.short	0x0000
        /*0044*/ 	.byte	0x00, 0xf4, 0x21, 0x00


	//----- nvinfo : EIATTR_SPARSE_MMA_MASK
	.align		4
.L_17:
        /*0048*/ 	.byte	0x03, 0x50
        /*004a*/ 	.short	0x0000


	//----- nvinfo : EIATTR_MAXREG_COUNT
	.align		4
        /*004c*/ 	.byte	0x03, 0x1b
        /*004e*/ 	.short	0x00ff


	//----- nvinfo : EIATTR_EXIT_INSTR_OFFSETS
	.align		4
        /*0050*/ 	.byte	0x04, 0x1c
        /*0052*/ 	.short	(.L_19 - .L_18)


	//   ....[0]....
.L_18:
        /*0054*/ 	.word	0x00001460


	//   ....[1]....
        /*0058*/ 	.word	0x00001480


	//----- nvinfo : EIATTR_REQNTID
	.align		4
.L_19:
        /*005c*/ 	.byte	0x04, 0x10
        /*005e*/ 	.short	(.L_21 - .L_20)
.L_20:
        /*0060*/ 	.word	0x00000080
        /*0064*/ 	.word	0x00000001
        /*0068*/ 	.word	0x00000001


	//----- nvinfo : EIATTR_CBANK_PARAM_SIZE
	.align		4
.L_21:
        /*006c*/ 	.byte	0x03, 0x19
        /*006e*/ 	.short	0x001c


	//----- nvinfo : EIATTR_PARAM_CBANK
	.align		4
        /*0070*/ 	.byte	0x04, 0x0a
        /*0072*/ 	.short	(.L_23 - .L_22)
	.align		4
.L_22:
        /*0074*/ 	.word	index@(.nv.constant0.triton_poi_fused_max_pool2d_with_indices_7)
        /*0078*/ 	.short	0x0210
        /*007a*/ 	.short	0x001c


	//----- nvinfo : EIATTR_SW_WAR
	.align		4
.L_23:
        /*007c*/ 	.byte	0x04, 0x36
        /*007e*/ 	.short	(.L_25 - .L_24)
.L_24:
        /*0080*/ 	.word	0x00000008
.L_25:


//--------------------- .nv.callgraph             --------------------------
	.section	.nv.callgraph,"",@"SHT_CUDA_CALLGRAPH"
	.align	4
	.sectionentsize	8
	.align		4
        /*0000*/ 	.word	0x00000000
	.align		4
        /*0004*/ 	.word	0xffffffff
	.align		4
        /*0008*/ 	.word	0x00000000
	.align		4
        /*000c*/ 	.word	0xfffffffe
	.align		4
        /*0010*/ 	.word	0x00000000
	.align		4
        /*0014*/ 	.word	0xfffffffd
	.align		4
        /*0018*/ 	.word	0x00000000
	.align		4
        /*001c*/ 	.word	0xfffffffc


//--------------------- .text.triton_poi_fused_max_pool2d_with_indices_7 --------------------------
	.section	.text.triton_poi_fused_max_pool2d_with_indices_7,"ax",@progbits
	.sectionflags	@"SHF_BARRIERS=1"
	.align	128
        .global         triton_poi_fused_max_pool2d_with_indices_7
        .type           triton_poi_fused_max_pool2d_with_indices_7,@function
        .size           triton_poi_fused_max_pool2d_with_indices_7,(.L_x_1 - triton_poi_fused_max_pool2d_with_indices_7)
        .other          triton_poi_fused_max_pool2d_with_indices_7,@"STO_CUDA_ENTRY STV_DEFAULT"
triton_poi_fused_max_pool2d_with_indices_7:
.text.triton_poi_fused_max_pool2d_with_indices_7:
[----:B------:R-:W0:Y:S02]  /*0000*/  LDC R1, c[0x0][0x28] ;  /* 0x00000a00ff017b82 */ /* 0x000e240000000800 */
[----:B------:R-:W1:Y:S01]  /*0010*/  S2R R2, SR_TID.X ;  /* 0x0000000000027919 */ /* 0x000e620000002100 */
[----:B------:R-:W-:Y:S02]  /*0020*/  CS2R R16, SRZ ;  /* 0x0000000000107805 */ /* 0x000fe4000001ff00 */
[----:B------:R-:W-:Y:S02]  /*0030*/  CS2R R18, SRZ ;  /* 0x0000000000127805 */ /* 0x000fe4000001ff00 */
[----:B------:R-:W-:Y:S01]  /*0040*/  CS2R R14, SRZ ;  /* 0x00000000000e7805 */ /* 0x000fe2000001ff00 */
[----:B------:R-:W2:Y:S01]  /*0050*/  S2R R0, SR_CTAID.X ;  /* 0x0000000000007919 */ /* 0x000ea20000002500 */
[----:B------:R-:W-:Y:S01]  /*0060*/  ULDC.64 UR6, c[0x0][0x208] ;  /* 0x0000820000067ab9 */ /* 0x000fe20000000a00 */
[----:B-1----:R-:W-:Y:S02]  /*0070*/  IMAD.SHL.U32 R26, R2, 0x8, RZ ;  /* 0x00000008021a7824 */ /* 0x002fe400078e00ff */
[----:B--2---:R-:W-:-:S03]  /*0080*/  IMAD.SHL.U32 R3, R0, 0x400, RZ ;  /* 0x0000040000037824 */ /* 0x004fc600078e00ff */
[----:B------:R-:W-:Y:S02]  /*0090*/  LOP3.LUT R26, R26, 0x3f8, RZ, 0xc0, !PT ;  /* 0x000003f81a1a7812 */ /* 0x000fe400078ec0ff */
[----:B------:R-:W-:Y:S02]  /*00a0*/  SHF.R.S32.HI R33, RZ, 0x15, R0 ;  /* 0x00000015ff217819 */ /* 0x000fe40000011400 */
[----:B------:R-:W-:Y:S02]  /*00b0*/  LOP3.LUT R0, R3, R26, RZ, 0xfc, !PT ;  /* 0x0000001a03007212 */ /* 0x000fe400078efcff */
[----:B------:R-:W-:-:S03]  /*00c0*/  SGXT R33, R33, 0x1 ;  /* 0x000000012121781a */ /* 0x000fc60000000200 */
[----:B------:R-:W-:Y:S01]  /*00d0*/  IMAD.HI R4, R0, 0x3e0f83e1, RZ ;  /* 0x3e0f83e100047827 */ /* 0x000fe200078e02ff */
[----:B------:R-:W-:-:S04]  /*00e0*/  LEA.HI R5, R33, R0, RZ, 0x5 ;  /* 0x0000000021057211 */ /* 0x000fc800078f28ff */
[----:B------:R-:W-:Y:S02]  /*00f0*/  SHF.R.U32.HI R7, RZ, 0x1f, R4 ;  /* 0x0000001fff077819 */ /* 0x000fe40000011604 */
[----:B------:R-:W-:Y:S02]  /*0100*/  SHF.R.S32.HI R9, RZ, 0x5, R5 ;  /* 0x00000005ff097819 */ /* 0x000fe40000011405 */
[----:B------:R-:W-:Y:S01]  /*0110*/  LEA.HI.SX32 R8, R4, R7, 0x18 ;  /* 0x0000000704087211 */ /* 0x000fe200078fc2ff */
[----:B------:R-:W-:-:S04]  /*0120*/  IMAD.HI R4, R0, 0x3c2e1347, RZ ;  /* 0x3c2e134700047827 */ /* 0x000fc800078e02ff */
[----:B------:R-:W-:Y:S01]  /*0130*/  IMAD.HI R10, R9, 0x3e0f83e1, RZ ;  /* 0x3e0f83e1090a7827 */ /* 0x000fe200078e02ff */
[----:B------:R-:W-:-:S03]  /*0140*/  SHF.R.U32.HI R7, RZ, 0x1f, R4 ;  /* 0x0000001fff077819 */ /* 0x000fc60000011604 */
[----:B------:R-:W-:Y:S01]  /*0150*/  IMAD.HI R6, R8, 0x3e0f83e1, RZ ;  /* 0x3e0f83e108067827 */ /* 0x000fe200078e02ff */
[----:B------:R-:W-:-:S04]  /*0160*/  SHF.R.U32.HI R13, RZ, 0x1f, R10 ;  /* 0x0000001fff0d7819 */ /* 0x000fc8000001160a */
[----:B------:R-:W-:Y:S02]  /*0170*/  SHF.R.U32.HI R11, RZ, 0x1f, R6 ;  /* 0x0000001fff0b7819 */ /* 0x000fe40000011606 */
[----:B------:R-:W-:Y:S02]  /*0180*/  LEA.HI.SX32 R10, R10, R13, 0x1d ;  /* 0x0000000d0a0a7211 */ /* 0x000fe400078feaff */
[----:B------:R-:W-:Y:S02]  /*0190*/  LEA.HI.SX32 R11, R6, R11, 0x1d ;  /* 0x0000000b060b7211 */ /* 0x000fe400078feaff */
[----:B------:R-:W-:Y:S01]  /*01a0*/  LEA.HI R6, R4, R7, RZ, 0x13 ;  /* 0x0000000704067211 */ /* 0x000fe200078f98ff */
[----:B------:R-:W-:Y:S02]  /*01b0*/  IMAD R7, R10, -0x21, R9 ;  /* 0xffffffdf0a077824 */ /* 0x000fe400078e0209 */
[----:B------:R-:W-:Y:S01]  /*01c0*/  IMAD R4, R11, -0x21, R8 ;  /* 0xffffffdf0b047824 */ /* 0x000fe200078e0208 */
[----:B------:R-:W-:Y:S01]  /*01d0*/  LOP3.LUT R11, R5, 0xffffffe0, RZ, 0xc0, !PT ;  /* 0xffffffe0050b7812 */ /* 0x000fe200078ec0ff */
[----:B------:R-:W1:Y:S01]  /*01e0*/  LDC.64 R8, c[0x0][0x210] ;  /* 0x00008400ff087b82 */ /* 0x000e620000000a00 */
[----:B------:R-:W-:Y:S01]  /*01f0*/  IMAD R6, R6, 0x800, R7 ;  /* 0x0000080006067824 */ /* 0x000fe200078e0207 */
[----:B------:R-:W-:-:S02]  /*0200*/  ISETP.GT.AND P0, PT, R7, RZ, PT ;  /* 0x000000ff0700720c */ /* 0x000fc40003f04270 */
[----:B------:R-:W-:Y:S01]  /*0210*/  ISETP.GT.AND P1, PT, R4, RZ, PT ;  /* 0x000000ff0400720c */ /* 0x000fe20003f24270 */
[----:B------:R-:W-:Y:S01]  /*0220*/  IMAD.SHL.U32 R5, R6, 0x40, RZ ;  /* 0x0000004006057824 */ /* 0x000fe200078e00ff */
[----:B------:R-:W-:Y:S01]  /*0230*/  ISETP.GT.AND P2, PT, R4, RZ, P0 ;  /* 0x000000ff0400720c */ /* 0x000fe20000744270 */
[C---:B------:R-:W-:Y:S01]  /*0240*/  IMAD.IADD R20, R0.reuse, 0x1, -R11 ;  /* 0x0000000100147824 */ /* 0x040fe200078e0a0b */
[----:B------:R-:W-:Y:S01]  /*0250*/  ISETP.LT.U32.AND P1, PT, R7, 0x20, P1 ;  /* 0x000000200700780c */ /* 0x000fe20000f21070 */
[C---:B------:R-:W-:Y:S01]  /*0260*/  VIADD R29, R5.reuse, 0xfffff7e0 ;  /* 0xfffff7e0051d7836 */ /* 0x040fe20000000000 */
[C---:B------:R-:W-:Y:S01]  /*0270*/  ISETP.LT.AND P2, PT, R0.reuse, 0x22080, P2 ;  /* 0x000220800000780c */ /* 0x040fe20001741270 */
[----:B------:R-:W-:Y:S01]  /*0280*/  VIADD R31, R5, 0xfffff800 ;  /* 0xfffff800051f7836 */ /* 0x000fe20000000000 */
[----:B------:R-:W-:Y:S01]  /*0290*/  ISETP.LT.AND P1, PT, R0, 0x22080, P1 ;  /* 0x000220800000780c */ /* 0x000fe20000f21270 */
[C---:B------:R-:W-:Y:S02]  /*02a0*/  IMAD.IADD R11, R20.reuse, 0x1, R29 ;  /* 0x00000001140b7824 */ /* 0x040fe400078e021d */
[----:B------:R-:W-:-:S02]  /*02b0*/  IMAD.IADD R13, R20, 0x1, R31 ;  /* 0x00000001140d7824 */ /* 0x000fc400078e021f */
[C---:B------:R-:W-:Y:S02]  /*02c0*/  IMAD R11, R4.reuse, 0x1000, R11 ;  /* 0x00001000040b7824 */ /* 0x040fe400078e020b */
[----:B------:R-:W-:Y:S01]  /*02d0*/  IMAD R23, R4, 0x1000, R13 ;  /* 0x0000100004177824 */ /* 0x000fe200078e020d */
[----:B------:R-:W-:Y:S01]  /*02e0*/  CS2R R12, SRZ ;  /* 0x00000000000c7805 */ /* 0x000fe2000001ff00 */
[----:B-1----:R-:W-:-:S04]  /*02f0*/  IMAD.WIDE R10, R11, 0x4, R8 ;  /* 0x000000040b0a7825 */ /* 0x002fc800078e0208 */
[----:B------:R-:W-:Y:S01]  /*0300*/  IMAD.WIDE R22, R23, 0x4, R8 ;  /* 0x0000000417167825 */ /* 0x000fe200078e0208 */
[----:B------:R-:W2:Y:S04]  /*0310*/  @P2 LDG.E.128 R16, desc[UR6][R10.64] ;  /* 0x000000060a102981 */ /* 0x000ea8000c1e1d00 */
[----:B------:R-:W3:Y:S01]  /*0320*/  @P1 LDG.E.128 R12, desc[UR6][R22.64] ;  /* 0x00000006160c1981 */ /* 0x000ee2000c1e1d00 */
[----:B------:R-:W-:Y:S01]  /*0330*/  VIADD R27, R5, 0xffffffe0 ;  /* 0xffffffe0051b7836 */ /* 0x000fe20000000000 */
[----:B------:R-:W-:-:S04]  /*0340*/  ISETP.LT.U32.AND P0, PT, R4, 0x20, P0 ;  /* 0x000000200400780c */ /* 0x000fc80000701070 */
[----:B------:R-:W-:Y:S02]  /*0350*/  ISETP.LT.AND P0, PT, R0, 0x22080, P0 ;  /* 0x000220800000780c */ /* 0x000fe40000701270 */
[----:B--2---:R-:W-:Y:S02]  /*0360*/  SEL R28, R19, 0xff800000, P2 ;  /* 0xff800000131c7807 */ /* 0x004fe40001000000 */
[----:B---3--:R-:W-:Y:S02]  /*0370*/  SEL R35, R15, 0xff800000, P1 ;  /* 0xff8000000f237807 */ /* 0x008fe40000800000 */
[----:B------:R-:W-:Y:S02]  /*0380*/  SEL R15, R18, 0xff800000, P2 ;  /* 0xff800000120f7807 */ /* 0x000fe40001000000 */
[----:B------:R-:W-:Y:S02]  /*0390*/  FSETP.GT.AND P6, PT, R35, R28, PT ;  /* 0x0000001c2300720b */ /* 0x000fe40003fc4000 */
[----:B------:R-:W-:-:S02]  /*03a0*/  SEL R24, R14, 0xff800000, P1 ;  /* 0xff8000000e187807 */ /* 0x000fc40000800000 */
[----:B------:R-:W-:Y:S02]  /*03b0*/  SEL R14, R17, 0xff800000, P2 ;  /* 0xff800000110e7807 */ /* 0x000fe40001000000 */
[----:B------:R-:W-:Y:S02]  /*03c0*/  FSETP.GT.AND P5, PT, R24, R15, PT ;  /* 0x0000000f1800720b */ /* 0x000fe40003fa4000 */
[----:B------:R-:W-:Y:S02]  /*03d0*/  SEL R25, R13, 0xff800000, P1 ;  /* 0xff8000000d197807 */ /* 0x000fe40000800000 */
[----:B------:R-:W-:Y:S02]  /*03e0*/  FSETP.NAN.AND P3, PT, R35, R35, PT ;  /* 0x000000232300720b */ /* 0x000fe40003f68000 */
[----:B------:R-:W-:Y:S02]  /*03f0*/  FSETP.GT.AND P4, PT, R25, R14, PT ;  /* 0x0000000e1900720b */ /* 0x000fe40003f84000 */
[----:B------:R-:W-:-:S02]  /*0400*/  @!P6 SEL R35, R35, R28, P3 ;  /* 0x0000001c2323e207 */ /* 0x000fc40001800000 */
[----:B------:R-:W-:Y:S02]  /*0410*/  FSETP.NAN.AND P3, PT, R24, R24, PT ;  /* 0x000000181800720b */ /* 0x000fe40003f68000 */
[----:B------:R-:W-:Y:S02]  /*0420*/  SEL R13, R16, 0xff800000, P2 ;  /* 0xff800000100d7807 */ /* 0x000fe40001000000 */
[----:B------:R-:W-:Y:S02]  /*0430*/  @!P5 SEL R24, R24, R15, P3 ;  /* 0x0000000f1818d207 */ /* 0x000fe40001800000 */
[----:B------:R-:W-:Y:S02]  /*0440*/  FSETP.NAN.AND P3, PT, R25, R25, PT ;  /* 0x000000191900720b */ /* 0x000fe40003f68000 */
[----:B------:R-:W-:Y:S02]  /*0450*/  SEL R22, R12, 0xff800000, P1 ;  /* 0xff8000000c167807 */ /* 0x000fe40000800000 */
[----:B------:R-:W-:-:S02]  /*0460*/  P2R R11, PR, RZ, 0x10 ;  /* 0x00000010ff0b7803 */ /* 0x000fc40000000000 */
[----:B------:R-:W-:Y:S02]  /*0470*/  @!P4 SEL R25, R25, R14, P3 ;  /* 0x0000000e1919c207 */ /* 0x000fe40001800000 */
[----:B------:R-:W-:Y:S02]  /*0480*/  CS2R R14, SRZ ;  /* 0x00000000000e7805 */ /* 0x000fe4000001ff00 */
[C---:B------:R-:W-:Y:S02]  /*0490*/  FSETP.GT.AND P4, PT, R22.reuse, R13, PT ;  /* 0x0000000d1600720b */ /* 0x040fe40003f84000 */
[----:B------:R-:W-:Y:S02]  /*04a0*/  FSETP.NAN.AND P3, PT, R22, R22, PT ;  /* 0x000000161600720b */ /* 0x000fe40003f68000 */
[----:B------:R-:W-:Y:S02]  /*04b0*/  P2R R16, PR, RZ, 0x10 ;  /* 0x00000010ff107803 */ /* 0x000fe40000000000 */
[----:B------:R-:W-:-:S02]  /*04c0*/  LOP3.LUT R26, R3, 0x4, R26, 0xfe, !PT ;  /* 0x00000004031a7812 */ /* 0x000fc400078efe1a */
[----:B------:R-:W-:Y:S02]  /*04d0*/  LOP3.LUT R7, R4, R7, RZ, 0xfc, !PT ;  /* 0x0000000704077212 */ /* 0x000fe400078efcff */
[----:B------:R-:W-:Y:S02]  /*04e0*/  P2R R10, PR, RZ, 0x20 ;  /* 0x00000020ff0a7803 */ /* 0x000fe40000000000 */
[----:B------:R-:W-:Y:S02]  /*04f0*/  P2R R6, PR, RZ, 0x40 ;  /* 0x00000040ff067803 */ /* 0x000fe40000000000 */
[----:B------:R-:W-:Y:S01]  /*0500*/  @!P4 SEL R22, R22, R13, P3 ;  /* 0x0000000d1616c207 */ /* 0x000fe20001800000 */
[----:B------:R-:W-:-:S04]  /*0510*/  IMAD.IADD R13, R20, 0x1, R27 ;  /* 0x00000001140d7824 */ /* 0x000fc800078e021b */
[----:B------:R-:W-:Y:S01]  /*0520*/  IMAD R19, R4, 0x1000, R13 ;  /* 0x0000100004137824 */ /* 0x000fe200078e020d */
[----:B------:R-:W-:-:S03]  /*0530*/  CS2R R12, SRZ ;  /* 0x00000000000c7805 */ /* 0x000fc6000001ff00 */
[----:B------:R-:W-:-:S05]  /*0540*/  IMAD.WIDE R18, R19, 0x4, R8 ;  /* 0x0000000413127825 */ /* 0x000fca00078e0208 */
[----:B------:R-:W2:Y:S01]  /*0550*/  @P0 LDG.E.128 R12, desc[UR6][R18.64] ;  /* 0x00000006120c0981 */ /* 0x000ea2000c1e1d00 */
[----:B------:R-:W-:-:S04]  /*0560*/  LEA.HI R33, R33, R26, RZ, 0x5 ;  /* 0x0000001a21217211 */ /* 0x000fc800078f28ff */
[----:B------:R-:W-:-:S05]  /*0570*/  LOP3.LUT R33, R33, 0xffffffe0, RZ, 0xc0, !PT ;  /* 0xffffffe021217812 */ /* 0x000fca00078ec0ff */
[----:B------:R-:W-:-:S04]  /*0580*/  IMAD.IADD R26, R26, 0x1, -R33 ;  /* 0x000000011a1a7824 */ /* 0x000fc800078e0a21 */
[----:B------:R-:W-:-:S04]  /*0590*/  IMAD.IADD R29, R26, 0x1, R29 ;  /* 0x000000011a1d7824 */ /* 0x000fc800078e021d */
[----:B------:R-:W-:-:S04]  /*05a0*/  IMAD R29, R4, 0x1000, R29 ;  /* 0x00001000041d7824 */ /* 0x000fc800078e021d */
[----:B------:R-:W-:Y:S01]  /*05b0*/  IMAD.WIDE R28, R29, 0x4, R8 ;  /* 0x000000041d1c7825 */ /* 0x000fe200078e0208 */
[----:B--2---:R-:W-:-:S04]  /*05c0*/  SEL R21, R12, 0xff800000, P0 ;  /* 0xff8000000c157807 */ /* 0x004fc80000000000 */
[-C--:B------:R-:W-:Y:S02]  /*05d0*/  FSETP.NAN.AND P3, PT, R21, R21.reuse, PT ;  /* 0x000000151500720b */ /* 0x080fe40003f68000 */
[----:B------:R-:W-:-:S04]  /*05e0*/  FSETP.GEU.AND P4, PT, R22, R21, PT ;  /* 0x000000151600720b */ /* 0x000fc80003f8e000 */
[----:B------:R-:W-:-:S07]  /*05f0*/  P2R R17, PR, RZ, 0x10 ;  /* 0x00000010ff117803 */ /* 0x000fce0000000000 */
[----:B------:R-:W-:Y:S02]  /*0600*/  @!P3 SEL R21, R21, R22, !P4 ;  /* 0x000000161515b207 */ /* 0x000fe40006000000 */
[----:B------:R-:W-:Y:S02]  /*0610*/  SEL R22, R13, 0xff800000, P0 ;  /* 0xff8000000d167807 */ /* 0x000fe40000000000 */
[----:B------:R-:W-:Y:S02]  /*0620*/  CS2R R12, SRZ ;  /* 0x00000000000c7805 */ /* 0x000fe4000001ff00 */
[-C--:B------:R-:W-:Y:S02]  /*0630*/  FSETP.NAN.AND P3, PT, R22, R22.reuse, PT ;  /* 0x000000161600720b */ /* 0x080fe40003f68000 */
[----:B------:R-:W-:-:S04]  /*0640*/  FSETP.GEU.AND P4, PT, R25, R22, PT ;  /* 0x000000161900720b */ /* 0x000fc80003f8e000 */
[----:B------:R-:W-:-:S07]  /*0650*/  P2R R18, PR, RZ, 0x10 ;  /* 0x00000010ff127803 */ /* 0x000fce0000000000 */
[----:B------:R-:W-:Y:S02]  /*0660*/  @!P3 SEL R22, R22, R25, !P4 ;  /* 0x000000191616b207 */ /* 0x000fe40006000000 */
[----:B------:R-:W-:-:S04]  /*0670*/  SEL R25, R14, 0xff800000, P0 ;  /* 0xff8000000e197807 */ /* 0x000fc80000000000 */
[-C--:B------:R-:W-:Y:S02]  /*0680*/  FSETP.NAN.AND P3, PT, R25, R25.reuse, PT ;  /* 0x000000191900720b */ /* 0x080fe40003f68000 */
[----:B------:R-:W-:Y:S01]  /*0690*/  FSETP.GEU.AND P4, PT, R24, R25, PT ;  /* 0x000000191800720b */ /* 0x000fe20003f8e000 */
[----:B------:R-:W-:-:S03]  /*06a0*/  IMAD.IADD R31, R26, 0x1, R31 ;  /* 0x000000011a1f7824 */ /* 0x000fc600078e021f */
[----:B------:R-:W-:-:S07]  /*06b0*/  P2R R19, PR, RZ, 0x10 ;  /* 0x00000010ff137803 */ /* 0x000fce0000000000 */
[----:B------:R-:W-:Y:S02]  /*06c0*/  @!P3 SEL R25, R25, R24, !P4 ;  /* 0x000000181919b207 */ /* 0x000fe40006000000 */
[----:B------:R-:W-:Y:S02]  /*06d0*/  SEL R24, R15, 0xff800000, P0 ;  /* 0xff8000000f187807 */ /* 0x000fe40000000000 */
[----:B------:R-:W-:Y:S01]  /*06e0*/  CS2R R14, SRZ ;  /* 0x00000000000e7805 */ /* 0x000fe2000001ff00 */
[----:B------:R-:W-:Y:S01]  /*06f0*/  IMAD R31, R4, 0x1000, R31 ;  /* 0x00001000041f7824 */ /* 0x000fe200078e021f */
[-C--:B------:R-:W-:Y:S02]  /*0700*/  FSETP.NAN.AND P3, PT, R24, R24.reuse, PT ;  /* 0x000000181800720b */ /* 0x080fe40003f68000 */
[----:B------:R-:W-:Y:S02]  /*0710*/  FSETP.GEU.AND P4, PT, R35, R24, PT ;  /* 0x000000182300720b */ /* 0x000fe40003f8e000 */
[----:B------:R1:W2:Y:S02]  /*0720*/  @P2 LDG.E.128 R12, desc[UR6][R28.64] ;  /* 0x000000061c0c2981 */ /* 0x0002a4000c1e1d00 */
[----:B------:R-:W-:Y:S01]  /*0730*/  P2R R23, PR, RZ, 0x10 ;  /* 0x00000010ff177803 */ /* 0x000fe20000000000 */
[----:B-1----:R-:W-:-:S06]  /*0740*/  IMAD.WIDE R28, R31, 0x4, R8 ;  /* 0x000000041f1c7825 */ /* 0x002fcc00078e0208 */
[----:B------:R-:W-:Y:S02]  /*0750*/  @!P3 SEL R24, R24, R35, !P4 ;  /* 0x000000231818b207 */ /* 0x000fe40006000000 */
[----:B--2---:R-:W-:Y:S02]  /*0760*/  SEL R37, R12, 0xff800000, P2 ;  /* 0xff8000000c257807 */ /* 0x004fe40001000000 */
[----:B------:R-:W-:Y:S02]  /*0770*/  SEL R30, R13, 0xff800000, P2 ;  /* 0xff8000000d1e7807 */ /* 0x000fe40001000000 */
[----:B------:R-:W-:Y:S02]  /*0780*/  CS2R R12, SRZ ;  /* 0x00000000000c7805 */ /* 0x000fe4000001ff00 */
[----:B------:R-:W-:Y:S02]  /*0790*/  SEL R41, R14, 0xff800000, P2 ;  /* 0xff8000000e297807 */ /* 0x000fe40001000000 */
[----:B------:R-:W-:-:S02]  /*07a0*/  SEL R32, R15, 0xff800000, P2 ;  /* 0xff8000000f207807 */ /* 0x000fc40001000000 */
[----:B------:R-:W-:-:S06]  /*07b0*/  CS2R R14, SRZ ;  /* 0x00000000000e7805 */ /* 0x000fcc000001ff00 */
[----:B------:R-:W2:Y:S01]  /*07c0*/  @P1 LDG.E.128 R12, desc[UR6][R28.64] ;  /* 0x000000061c0c1981 */ /* 0x000ea2000c1e1d00 */
[----:B------:R-:W-:-:S04]  /*07d0*/  IMAD.IADD R27, R26, 0x1, R27 ;  /* 0x000000011a1b7824 */ /* 0x000fc800078e021b */
[----:B------:R-:W-:Y:S01]  /*07e0*/  IMAD R27, R4, 0x1000, R27 ;  /* 0x00001000041b7824 */ /* 0x000fe200078e021b */
[----:B--2---:R-:W-:Y:S02]  /*07f0*/  SEL R40, R14, 0xff800000, P1 ;  /* 0xff8000000e287807 */ /* 0x004fe40000800000 */
[----:B------:R-:W-:Y:S02]  /*0800*/  SEL R39, R13, 0xff800000, P1 ;  /* 0xff8000000d277807 */ /* 0x000fe40000800000 */
[----:B------:R-:W-:Y:S02]  /*0810*/  FSETP.GT.AND P4, PT, R40, R41, PT ;  /* 0x000000292800720b */ /* 0x000fe40003f84000 */
[----:B------:R-:W-:Y:S02]  /*0820*/  FSETP.GT.AND P2, PT, R39, R30, PT ;  /* 0x0000001e2700720b */ /* 0x000fe40003f44000 */
[----:B------:R-:W-:Y:S02]  /*0830*/  SEL R34, R12, 0xff800000, P1 ;  /* 0xff8000000c227807 */ /* 0x000fe40000800000 */
[----:B------:R-:W-:-:S02]  /*0840*/  SEL R33, R15, 0xff800000, P1 ;  /* 0xff8000000f217807 */ /* 0x000fc40000800000 */
[----:B------:R-:W-:-:S05]  /*0850*/  FSETP.NAN.AND P1, PT, R40, R40, PT ;  /* 0x000000282800720b */ /* 0x000fca0003f28000 */
[----:B------:R-:W-:Y:S02]  /*0860*/  @!P4 SEL R40, R40, R41, P1 ;  /* 0x000000292828c207 */ /* 0x000fe40000800000 */
[C---:B------:R-:W-:Y:S02]  /*0870*/  FSETP.NAN.AND P1, PT, R39.reuse, R39, PT ;  /* 0x000000272700720b */ /* 0x040fe40003f28000 */
[----:B------:R-:W-:Y:S02]  /*0880*/  CS2R R12, SRZ ;  /* 0x00000000000c7805 */ /* 0x000fe4000001ff00 */
[----:B------:R-:W-:Y:S02]  /*0890*/  CS2R R14, SRZ ;  /* 0x00000000000e7805 */ /* 0x000fe4000001ff00 */
[----:B------:R-:W-:Y:S01]  /*08a0*/  @!P2 SEL R39, R39, R30, P1 ;  /* 0x0000001e2727a207 */ /* 0x000fe20000800000 */
[----:B------:R-:W-:-:S05]  /*08b0*/  IMAD.WIDE R30, R27, 0x4, R8 ;  /* 0x000000041b1e7825 */ /* 0x000fca00078e0208 */
[----:B------:R-:W2:Y:S01]  /*08c0*/  @P0 LDG.E.128 R12, desc[UR6][R30.64] ;  /* 0x000000061e0c0981 */ /* 0x000ea2000c1e1d00 */
[----:B------:R-:W-:Y:S02]  /*08d0*/  P2R R36, PR, RZ, 0x4 ;  /* 0x00000004ff247803 */ /* 0x000fe40000000000 */
[C---:B------:R-:W-:Y:S02]  /*08e0*/  FSETP.GT.AND P2, PT, R34.reuse, R37, PT ;  /* 0x000000252200720b */ /* 0x040fe40003f44000 */
[----:B------:R-:W-:Y:S02]  /*08f0*/  FSETP.NAN.AND P1, PT, R34, R34, PT ;  /* 0x000000222200720b */ /* 0x000fe40003f28000 */
[----:B------:R-:W-:-:S09]  /*0900*/  P2R R38, PR, RZ, 0x4 ;  /* 0x00000004ff267803 */ /* 0x000fd20000000000 */
[----:B------:R-:W-:Y:S02]  /*0910*/  @!P2 SEL R34, R34, R37, P1 ;  /* 0x000000252222a207 */ /* 0x000fe40000800000 */
[C---:B------:R-:W-:Y:S02]  /*0920*/  FSETP.GT.AND P2, PT, R33.reuse, R32, PT ;  /* 0x000000202100720b */ /* 0x040fe40003f44000 */
[----:B------:R-:W-:Y:S02]  /*0930*/  FSETP.NAN.AND P1, PT, R33, R33, PT ;  /* 0x000000212100720b */ /* 0x000fe40003f28000 */
[----:B------:R-:W-:-:S09]  /*0940*/  P2R R37, PR, RZ, 0x4 ;  /* 0x00000004ff257803 */ /* 0x000fd20000000000 */
[----:B------:R-:W-:Y:S02]  /*0950*/  @!P2 SEL R33, R33, R32, P1 ;  /* 0x000000202121a207 */ /* 0x000fe40000800000 */
[----:B--2---:R-:W-:Y:S02]  /*0960*/  SEL R27, R12, 0xff800000, P0 ;  /* 0xff8000000c1b7807 */ /* 0x004fe40000000000 */
[----:B------:R-:W-:Y:S02]  /*0970*/  SEL R32, R13, 0xff800000, P0 ;  /* 0xff8000000d207807 */ /* 0x000fe40000000000 */
[----:B------:R-:W-:Y:S02]  /*0980*/  SEL R29, R14, 0xff800000, P0 ;  /* 0xff8000000e1d7807 */ /* 0x000fe40000000000 */
[----:B------:R-:W-:Y:S02]  /*0990*/  SEL R28, R15, 0xff800000, P0 ;  /* 0xff8000000f1c7807 */ /* 0x000fe40000000000 */
[----:B------:R-:W-:-:S02]  /*09a0*/  FSETP.NAN.AND P0, PT, R27, R27, PT ;  /* 0x0000001b1b00720b */ /* 0x000fc40003f08000 */
[----:B------:R-:W-:Y:S02]  /*09b0*/  FSETP.NAN.AND P2, PT, R32, R32, PT ;  /* 0x000000202000720b */ /* 0x000fe40003f48000 */
[----:B------:R-:W-:-:S09]  /*09c0*/  FSETP.GEU.AND P1, PT, R34, R27, PT ;  /* 0x0000001b2200720b */ /* 0x000fd20003f2e000 */
[----:B------:R-:W-:Y:S02]  /*09d0*/  @!P0 SEL R27, R27, R34, !P1 ;  /* 0x000000221b1b8207 */ /* 0x000fe40004800000 */
[----:B------:R-:W-:-:S04]  /*09e0*/  FSETP.GEU.AND P0, PT, R39, R32, PT ;  /* 0x000000202700720b */ /* 0x000fc80003f0e000 */
[----:B------:R-:W-:Y:S02]  /*09f0*/  @!P2 SEL R32, R32, R39, !P0 ;  /* 0x000000272020a207 */ /* 0x000fe40004000000 */
[-C--:B------:R-:W-:Y:S02]  /*0a00*/  FSETP.NAN.AND P2, PT, R28, R28.reuse, PT ;  /* 0x0000001c1c00720b */ /* 0x080fe40003f48000 */
[----:B------:R-:W-:Y:S02]  /*0a10*/  FSETP.GEU.AND P3, PT, R33, R28, PT ;  /* 0x0000001c2100720b */ /* 0x000fe40003f6e000 */
[----:B------:R-:W-:Y:S02]  /*0a20*/  P2R R30, PR, RZ, 0x1 ;  /* 0x00000001ff1e7803 */ /* 0x000fe40000000000 */
[----:B------:R-:W-:Y:S02]  /*0a30*/  P2R R34, PR, RZ, 0x8 ;  /* 0x00000008ff227803 */ /* 0x000fe40000000000 */
[----:B------:R-:W-:-:S05]  /*0a40*/  ISETP.GE.AND P0, PT, R0, 0x22080, PT ;  /* 0x000220800000780c */ /* 0x000fca0003f06270 */
[----:B------:R-:W-:Y:S02]  /*0a50*/  @!P2 SEL R28, R28, R33, !P3 ;  /* 0x000000211c1ca207 */ /* 0x000fe40005800000 */
[-C--:B------:R-:W-:Y:S01]  /*0a60*/  FSETP.NAN.AND P3, PT, R29, R29.reuse, PT ;  /* 0x0000001d1d00720b */ /* 0x080fe20003f68000 */
[----:B------:R-:W-:Y:S01]  /*0a70*/  IMAD.IADD R13, R20, 0x1, R5 ;  /* 0x00000001140d7824 */ /* 0x000fe200078e0205 */
[----:B------:R-:W-:Y:S02]  /*0a80*/  ISETP.LT.U32.AND P5, PT, R7, 0x20, !P0 ;  /* 0x000000200700780c */ /* 0x000fe400047a1070 */
[----:B------:R-:W-:Y:S01]  /*0a90*/  FSETP.GEU.AND P2, PT, R40, R29, PT ;  /* 0x0000001d2800720b */ /* 0x000fe20003f4e000 */
[----:B------:R-:W-:Y:S01]  /*0aa0*/  IMAD R41, R4, 0x1000, R13 ;  /* 0x0000100004297824 */ /* 0x000fe200078e020d */
[----:B------:R-:W-:Y:S02]  /*0ab0*/  CS2R R12, SRZ ;  /* 0x00000000000c7805 */ /* 0x000fe4000001ff00 */
[----:B------:R-:W-:-:S05]  /*0ac0*/  CS2R R14, SRZ ;  /* 0x00000000000e7805 */ /* 0x000fca000001ff00 */
[----:B------:R-:W-:Y:S01]  /*0ad0*/  @!P3 SEL R29, R29, R40, !P2 ;  /* 0x000000281d1db207 */ /* 0x000fe20005000000 */
[----:B------:R-:W-:-:S05]  /*0ae0*/  IMAD.WIDE R40, R41, 0x4, R8 ;  /* 0x0000000429287825 */ /* 0x000fca00078e0208 */
[----:B------:R-:W2:Y:S01]  /*0af0*/  @P5 LDG.E.128 R12, desc[UR6][R40.64] ;  /* 0x00000006280c5981 */ /* 0x000ea2000c1e1d00 */
[----:B------:R-:W-:Y:S02]  /*0b00*/  P2R R33, PR, RZ, 0x4 ;  /* 0x00000004ff217803 */ /* 0x000fe40000000000 */
[----:B------:R-:W-:-:S04]  /*0b10*/  ISETP.NE.AND P2, PT, R18, RZ, PT ;  /* 0x000000ff1200720c */ /* 0x000fc80003f45270 */
[----:B------:R-:W-:Y:S02]  /*0b20*/  P2R R18, PR, RZ, 0x4 ;  /* 0x00000004ff127803 */ /* 0x000fe40000000000 */
[----:B------:R-:W-:Y:S02]  /*0b30*/  ISETP.NE.AND P2, PT, R17, RZ, PT ;  /* 0x000000ff1100720c */ /* 0x000fe40003f45270 */
[----:B------:R-:W-:Y:S02]  /*0b40*/  P2R R35, PR, RZ, 0x10 ;  /* 0x00000010ff237803 */ /* 0x000fe40000000000 */
[----:B------:R-:W-:Y:S02]  /*0b50*/  P2R R17, PR, RZ, 0x4 ;  /* 0x00000004ff117803 */ /* 0x000fe40000000000 */
[----:B------:R-:W-:Y:S01]  /*0b60*/  ISETP.NE.AND P2, PT, R37, RZ, PT ;  /* 0x000000ff2500720c */ /* 0x000fe20003f45270 */
[----:B------:R-:W-:-:S04]  /*0b70*/  IMAD.IADD R5, R26, 0x1, R5 ;  /* 0x000000011a057824 */ /* 0x000fc800078e0205 */
[----:B------:R-:W-:-:S04]  /*0b80*/  IMAD R5, R4, 0x1000, R5 ;  /* 0x0000100004057824 */ /* 0x000fc800078e0205 */
[----:B------:R-:W-:Y:S01]  /*0b90*/  IMAD.WIDE R8, R5, 0x4, R8 ;  /* 0x0000000405087825 */ /* 0x000fe200078e0208 */
[----:B------:R-:W-:Y:S02]  /*0ba0*/  CS2R R4, SRZ ;  /* 0x0000000000047805 */ /* 0x000fe4000001ff00 */
[----:B--2---:R-:W-:-:S04]  /*0bb0*/  SEL R12, R12, 0xff800000, P5 ;  /* 0xff8000000c0c7807 */ /* 0x004fc80002800000 */
[-C--:B------:R-:W-:Y:S02]  /*0bc0*/  FSETP.NAN.AND P3, PT, R12, R12.reuse, PT ;  /* 0x0000000c0c00720b */ /* 0x080fe40003f68000 */
[----:B------:R-:W-:Y:S02]  /*0bd0*/  FSETP.GEU.AND P0, PT, R21, R12, PT ;  /* 0x0000000c1500720b */ /* 0x000fe40003f0e000 */
[----:B------:R-:W-:-:S09]  /*0be0*/  SEL R13, R13, 0xff800000, P5 ;  /* 0xff8000000d0d7807 */ /* 0x000fd20002800000 */
[----:B------:R-:W-:Y:S02]  /*0bf0*/  @!P3 SEL R12, R12, R21, !P0 ;  /* 0x000000150c0cb207 */ /* 0x000fe40004000000 */
[-C--:B------:R-:W-:Y:S02]  /*0c00*/  FSETP.NAN.AND P3, PT, R13, R13.reuse, PT ;  /* 0x0000000d0d00720b */ /* 0x080fe40003f68000 */
[----:B------:R-:W-:Y:S02]  /*0c10*/  P2R R39, PR, RZ, 0x1 ;  /* 0x00000001ff277803 */ /* 0x000fe40000000000 */
[----:B------:R-:W-:Y:S02]  /*0c20*/  FSETP.GEU.AND P0, PT, R22, R13, PT ;  /* 0x0000000d1600720b */ /* 0x000fe40003f0e000 */
[----:B------:R-:W-:-:S07]  /*0c30*/  SEL R14, R14, 0xff800000, P5 ;  /* 0xff8000000e0e7807 */ /* 0x000fce0002800000 */
        /* <DEDUP_REMOVED lines=8> */
[----:B------:R-:W-:-:S09]  /*0cc0*/  FSETP.GEU.AND P0, PT, R24, R15, PT ;  /* 0x0000000f1800720b */ /* 0x000fd20003f0e000 */
[----:B------:R-:W-:Y:S02]  /*0cd0*/  @!P3 SEL R15, R15, R24, !P0 ;  /* 0x000000180f0fb207 */ /* 0x000fe40004000000 */
[----:B------:R-:W-:Y:S02]  /*0ce0*/  P2R R24, PR, RZ, 0x4 ;  /* 0x00000004ff187803 */ /* 0x000fe40000000000 */
[----:B------:R-:W-:-:S04]  /*0cf0*/  ISETP.NE.AND P2, PT, R35, RZ, PT ;  /* 0x000000ff2300720c */ /* 0x000fc80003f45270 */
[----:B------:R-:W-:Y:S02]  /*0d00*/  P2R R25, PR, RZ, 0x4 ;  /* 0x00000004ff197803 */ /* 0x000fe40000000000 */
[----:B------:R-:W-:-:S04]  /*0d10*/  ISETP.NE.AND P2, PT, R36, RZ, PT ;  /* 0x000000ff2400720c */ /* 0x000fc80003f45270 */
[----:B------:R-:W-:Y:S02]  /*0d20*/  P2R R35, PR, RZ, 0x4 ;  /* 0x00000004ff237803 */ /* 0x000fe40000000000 */
[----:B------:R-:W-:-:S04]  /*0d30*/  ISETP.NE.AND P2, PT, R38, RZ, PT ;  /* 0x000000ff2600720c */ /* 0x000fc80003f45270 */
[----:B------:R-:W-:Y:S02]  /*0d40*/  P2R R36, PR, RZ, 0x4 ;  /* 0x00000004ff247803 */ /* 0x000fe40000000000 */
[----:B------:R-:W-:Y:S02]  /*0d50*/  ISETP.NE.AND P2, PT, R6, RZ, PT ;  /* 0x000000ff0600720c */ /* 0x000fe40003f45270 */
[----:B------:R-:W-:-:S06]  /*0d60*/  CS2R R6, SRZ ;  /* 0x0000000000067805 */ /* 0x000fcc000001ff00 */
[----:B------:R-:W2:Y:S01]  /*0d70*/  @P5 LDG.E.128 R4, desc[UR6][R8.64] ;  /* 0x0000000608045981 */ /* 0x000ea2000c1e1d00 */
[----:B------:R-:W-:Y:S02]  /*0d80*/  P2R R37, PR, RZ, 0x4 ;  /* 0x00000004ff257803 */ /* 0x000fe40000000000 */
[----:B------:R-:W-:-:S04]  /*0d90*/  ISETP.NE.AND P2, PT, R10, RZ, PT ;  /* 0x000000ff0a00720c */ /* 0x000fc80003f45270 */
[----:B------:R-:W-:Y:S02]  /*0da0*/  P2R R10, PR, RZ, 0x4 ;  /* 0x00000004ff0a7803 */ /* 0x000fe40000000000 */
[----:B------:R-:W-:-:S04]  /*0db0*/  ISETP.NE.AND P2, PT, R11, RZ, PT ;  /* 0x000000ff0b00720c */ /* 0x000fc80003f45270 */
[----:B------:R-:W-:Y:S02]  /*0dc0*/  P2R R11, PR, RZ, 0x4 ;  /* 0x00000004ff0b7803 */ /* 0x000fe40000000000 */
[----:B------:R-:W-:-:S04]  /*0dd0*/  ISETP.NE.AND P2, PT, R16, RZ, PT ;  /* 0x000000ff1000720c */ /* 0x000fc80003f45270 */
[----:B------:R-:W-:Y:S02]  /*0de0*/  P2R R16, PR, RZ, 0x4 ;  /* 0x00000004ff107803 */ /* 0x000fe40000000000 */
[----:B------:R-:W-:Y:S02]  /*0df0*/  P2R R31, PR, RZ, 0x2 ;  /* 0x00000002ff1f7803 */ /* 0x000fe40000000000 */
[----:B------:R-:W-:Y:S02]  /*0e00*/  ISETP.NE.AND P1, PT, R23, RZ, PT ;  /* 0x000000ff1700720c */ /* 0x000fe40003f25270 */
[----:B------:R-:W-:Y:S02]  /*0e10*/  P2R R22, PR, RZ, 0x1 ;  /* 0x00000001ff167803 */ /* 0x000fe40000000000 */
[----:B------:R-:W-:Y:S01]  /*0e20*/  ISETP.NE.AND P0, PT, R19, RZ, PT ;  /* 0x000000ff1300720c */ /* 0x000fe20003f05270 */
[----:B------:R-:W1:Y:S01]  /*0e30*/  S2UR UR5, SR_CgaCtaId ;  /* 0x00000000000579c3 */ /* 0x000e620000008800 */
[----:B------:R-:W-:Y:S01]  /*0e40*/  UMOV UR4, 0x400 ;  /* 0x0000040000047882 */ /* 0x000fe20000000000 */
[----:B------:R-:W-:Y:S01]  /*0e50*/  IMAD.SHL.U32 R2, R2, 0x4, RZ ;  /* 0x0000000402027824 */ /* 0x000fe200078e00ff */
[----:B-1----:R-:W-:-:S04]  /*0e60*/  UPRMT UR4, UR5, 0x654, UR4 ;  /* 0x0000065405047896 */ /* 0x002fc80008000004 */
[----:B------:R-:W-:Y:S02]  /*0e70*/  LOP3.LUT R2, R2, 0x1fc, RZ, 0xc0, !PT ;  /* 0x000001fc02027812 */ /* 0x000fe400078ec0ff */
[----:B--2---:R-:W-:Y:S02]  /*0e80*/  SEL R4, R4, 0xff800000, P5 ;  /* 0xff80000004047807 */ /* 0x004fe40002800000 */
[----:B------:R-:W-:Y:S02]  /*0e90*/  SEL R5, R5, 0xff800000, P5 ;  /* 0xff80000005057807 */ /* 0x000fe40002800000 */
[-C--:B------:R-:W-:Y:S02]  /*0ea0*/  FSETP.NAN.AND P4, PT, R4, R4.reuse, PT ;  /* 0x000000040400720b */ /* 0x080fe40003f88000 */
[----:B------:R-:W-:Y:S02]  /*0eb0*/  FSETP.NAN.AND P6, PT, R5, R5, PT ;  /* 0x000000050500720b */ /* 0x000fe40003fc8000 */
[----:B------:R-:W-:-:S02]  /*0ec0*/  FSETP.GEU.AND P3, PT, R27, R4, PT ;  /* 0x000000041b00720b */ /* 0x000fc40003f6e000 */
[----:B------:R-:W-:-:S07]  /*0ed0*/  SEL R6, R6, 0xff800000, P5 ;  /* 0xff80000006067807 */ /* 0x000fce0002800000 */
[----:B------:R-:W-:Y:S02]  /*0ee0*/  @!P4 SEL R4, R4, R27, !P3 ;  /* 0x0000001b0404c207 */ /* 0x000fe40005800000 */
[----:B------:R-:W-:Y:S02]  /*0ef0*/  FSETP.GEU.AND P4, PT, R32, R5, PT ;  /* 0x000000052000720b */ /* 0x000fe40003f8e000 */
[----:B------:R-:W-:Y:S02]  /*0f00*/  SEL R7, R7, 0xff800000, P5 ;  /* 0xff80000007077807 */ /* 0x000fe40002800000 */
[----:B------:R-:W-:Y:S02]  /*0f10*/  @!P6 SEL R5, R5, R32, !P4 ;  /* 0x000000200505e207 */ /* 0x000fe40006000000 */
[----:B------:R-:W-:Y:S02]  /*0f20*/  FSETP.NAN.AND P6, PT, R6, R6, PT ;  /* 0x000000060600720b */ /* 0x000fe40003fc8000 */
[----:B------:R-:W-:-:S02]  /*0f30*/  FSETP.NAN.AND P2, PT, R7, R7, PT ;  /* 0x000000070700720b */ /* 0x000fc40003f48000 */
[----:B------:R-:W-:-:S09]  /*0f40*/  FSETP.GEU.AND P5, PT, R29, R6, PT ;  /* 0x000000061d00720b */ /* 0x000fd20003fae000 */
[----:B------:R-:W-:Y:S02]  /*0f50*/  @!P6 SEL R6, R6, R29, !P5 ;  /* 0x0000001d0606e207 */ /* 0x000fe40006800000 */
[----:B------:R-:W-:-:S04]  /*0f60*/  FSETP.GEU.AND P6, PT, R28, R7, PT ;  /* 0x000000071c00720b */ /* 0x000fc80003fce000 */
[----:B------:R-:W-:Y:S02]  /*0f70*/  @!P2 SEL R7, R7, R28, !P6 ;  /* 0x0000001c0707a207 */ /* 0x000fe40007000000 */
[----:B------:R-:W-:-:S04]  /*0f80*/  ISETP.NE.AND P2, PT, R16, RZ, PT ;  /* 0x000000ff1000720c */ /* 0x000fc80003f45270 */
[----:B------:R-:W-:Y:S02]  /*0f90*/  SEL R8, RZ, 0x1, !P2 ;  /* 0x00000001ff087807 */ /* 0x000fe40005000000 */
        /* <DEDUP_REMOVED lines=14> */
[----:B------:R-:W-:Y:S02]  /*1080*/  ISETP.NE.AND P2, PT, R17, RZ, PT ;  /* 0x000000ff1100720c */ /* 0x000fe40003f45270 */
[----:B------:R-:W-:Y:S02]  /*1090*/  P2R R9, PR, RZ, 0x8 ;  /* 0x00000008ff097803 */ /* 0x000fe40000000000 */
[----:B------:R-:W-:Y:S02]  /*10a0*/  SEL R8, R8, 0x2, P2 ;  /* 0x0000000208087807 */ /* 0x000fe40001000000 */
[----:B------:R-:W-:Y:S02]  /*10b0*/  ISETP.NE.AND P2, PT, R18, RZ, PT ;  /* 0x000000ff1200720c */ /* 0x000fe40003f45270 */
[----:B------:R-:W-:-:S02]  /*10c0*/  ISETP.NE.AND P3, PT, R39, RZ, PT ;  /* 0x000000ff2700720c */ /* 0x000fc40003f65270 */
[----:B------:R-:W-:Y:S02]  /*10d0*/  SEL R25, R10, 0x2, P1 ;  /* 0x000000020a197807 */ /* 0x000fe40000800000 */
[----:B------:R-:W-:Y:S02]  /*10e0*/  ISETP.NE.AND P1, PT, R31, RZ, PT ;  /* 0x000000ff1f00720c */ /* 0x000fe40003f25270 */
[----:B------:R-:W-:Y:S02]  /*10f0*/  SEL R23, R23, 0x2, P0 ;  /* 0x0000000217177807 */ /* 0x000fe40000000000 */
[----:B------:R-:W-:Y:S02]  /*1100*/  SEL R11, R11, 0x2, P2 ;  /* 0x000000020b0b7807 */ /* 0x000fe40001000000 */
[----:B------:R-:W-:Y:S02]  /*1110*/  ISETP.NE.AND P0, PT, R30, RZ, PT ;  /* 0x000000ff1e00720c */ /* 0x000fe40003f05270 */
[----:B------:R-:W-:-:S02]  /*1120*/  P2R R19, PR, RZ, 0x8 ;  /* 0x00000008ff137803 */ /* 0x000fc40000000000 */
[----:B------:R-:W-:Y:S02]  /*1130*/  ISETP.NE.AND P2, PT, R33, RZ, PT ;  /* 0x000000ff2100720c */ /* 0x000fe40003f45270 */
[----:B------:R-:W-:Y:S02]  /*1140*/  ISETP.NE.AND P3, PT, R34, RZ, PT ;  /* 0x000000ff2200720c */ /* 0x000fe40003f65270 */
[----:B------:R-:W-:Y:S02]  /*1150*/  SEL R24, R16, 0x2, P1 ;  /* 0x0000000210187807 */ /* 0x000fe40000800000 */
[----:B------:R-:W-:Y:S02]  /*1160*/  ISETP.NE.AND P1, PT, R22, RZ, PT ;  /* 0x000000ff1600720c */ /* 0x000fe40003f25270 */
[----:B------:R-:W-:Y:S02]  /*1170*/  SEL R22, R26, 0x2, P0 ;  /* 0x000000021a167807 */ /* 0x000fe40000000000 */
[----:B------:R-:W-:-:S02]  /*1180*/  SEL R26, R27, 0x2, P2 ;  /* 0x000000021b1a7807 */ /* 0x000fc40001000000 */
[----:B------:R-:W-:Y:S02]  /*1190*/  SEL R27, R28, 0x2, P3 ;  /* 0x000000021c1b7807 */ /* 0x000fe40001800000 */
[----:B------:R-:W-:-:S04]  /*11a0*/  ISETP.NE.AND P3, PT, R19, RZ, PT ;  /* 0x000000ff1300720c */ /* 0x000fc80003f65270 */
[----:B------:R-:W-:Y:S02]  /*11b0*/  SEL R28, R8, 0x3, P3 ;  /* 0x00000003081c7807 */ /* 0x000fe40001800000 */
[----:B------:R-:W1:Y:S02]  /*11c0*/  S2R R8, SR_TID.X ;  /* 0x0000000000087919 */ /* 0x000e640000002100 */
[----:B-1----:R-:W-:-:S05]  /*11d0*/  IMAD.SHL.U32 R8, R8, 0x8, RZ ;  /* 0x0000000808087824 */ /* 0x002fca00078e00ff */
[----:B------:R-:W-:-:S04]  /*11e0*/  LOP3.LUT R8, R8, 0x3f8, RZ, 0xc0, !PT ;  /* 0x000003f808087812 */ /* 0x000fc800078ec0ff */
[----:B------:R-:W-:-:S05]  /*11f0*/  LEA R33, R8, UR4, 0x2 ;  /* 0x0000000408217c11 */ /* 0x000fca000f8e10ff */
[----:B------:R-:W-:Y:S04]  /*1200*/  STS.128 [R33], R12 ;  /* 0x0000000c21007388 */ /* 0x000fe80000000c00 */
[----:B------:R1:W-:Y:S01]  /*1210*/  STS.128 [R33+0x10], R4 ;  /* 0x0000100421007388 */ /* 0x0003e20000000c00 */
[----:B------:R-:W-:Y:S02]  /*1220*/  ISETP.NE.AND P2, PT, R20, RZ, PT ;  /* 0x000000ff1400720c */ /* 0x000fe40003f45270 */
[----:B------:R-:W-:Y:S01]  /*1230*/  LEA R34, R2, UR4, 0x2 ;  /* 0x0000000402227c11 */ /* 0x000fe2000f8e10ff */
[----:B------:R-:W-:Y:S01]  /*1240*/  BAR.SYNC.DEFER_BLOCKING 0x0 ;  /* 0x0000000000007b1d */ /* 0x000fe20000010000 */
[----:B------:R-:W-:Y:S02]  /*1250*/  ISETP.NE.AND P3, PT, R9, RZ, PT ;  /* 0x000000ff0900720c */ /* 0x000fe40003f65270 */
[----:B------:R-:W-:-:S02]  /*1260*/  SEL R31, R11, 0x3, P2 ;  /* 0x000000030b1f7807 */ /* 0x000fc40001000000 */
[----:B------:R-:W-:Y:S01]  /*1270*/  ISETP.NE.AND P0, PT, R21, RZ, PT ;  /* 0x000000ff1500720c */ /* 0x000fe20003f05270 */
[----:B------:R-:W-:Y:S02]  /*1280*/  ULDC.64 UR4, c[0x0][0x218] ;  /* 0x0000860000047ab9 */ /* 0x000fe40000000a00 */
[----:B------:R-:W2:Y:S01]  /*1290*/  LDC.64 R20, c[0x0][0x218] ;  /* 0x00008600ff147b82 */ /* 0x000ea20000000a00 */
[----:B------:R-:W3:Y:S04]  /*12a0*/  LDS.128 R8, [R34] ;  /* 0x0000000022087984 */ /* 0x000ee80000000c00 */
[----:B------:R-:W4:Y:S01]  /*12b0*/  LDS.128 R16, [R34+0x800] ;  /* 0x0008000022107984 */ /* 0x000f220000000c00 */
[----:B------:R-:W-:Y:S02]  /*12c0*/  LOP3.LUT R29, R3, R2, RZ, 0xfc, !PT ;  /* 0x00000002031d7212 */ /* 0x000fe400078efcff */
[----:B------:R-:W-:-:S02]  /*12d0*/  LOP3.LUT R30, R3, 0x200, R2, 0xfe, !PT ;  /* 0x00000200031e7812 */ /* 0x000fc400078efe02 */
[----:B------:R-:W-:Y:S02]  /*12e0*/  SEL R32, R23, 0x3, P0 ;  /* 0x0000000317207807 */ /* 0x000fe40000000000 */
[----:B------:R-:W-:Y:S02]  /*12f0*/  ISETP.GE.AND P0, PT, R29, 0x22080, PT ;  /* 0x000220801d00780c */ /* 0x000fe40003f06270 */
[----:B-1----:R-:W-:Y:S02]  /*1300*/  SEL R5, R24, 0x3, P3 ;  /* 0x0000000318057807 */ /* 0x002fe40001800000 */
[----:B------:R-:W-:Y:S02]  /*1310*/  ISETP.GE.AND P2, PT, R30, 0x22080, PT ;  /* 0x000220801e00780c */ /* 0x000fe40003f46270 */
[----:B------:R-:W-:Y:S02]  /*1320*/  SEL R25, R25, 0x3, P1 ;  /* 0x0000000319197807 */ /* 0x000fe40000800000 */
[----:B------:R-:W-:-:S02]  /*1330*/  ISETP.GE.AND P3, PT, R0, 0x22080, PT ;  /* 0x000220800000780c */ /* 0x000fc40003f66270 */
[----:B------:R-:W-:Y:S02]  /*1340*/  SHF.R.S32.HI R36, RZ, 0x1f, R3 ;  /* 0x0000001fff247819 */ /* 0x000fe40000011403 */
[C---:B------:R-:W-:Y:S01]  /*1350*/  LEA R2, P1, R29.reuse, UR4, 0x2 ;  /* 0x000000041d027c11 */ /* 0x040fe2000f8210ff */
[C---:B--2---:R-:W-:Y:S01]  /*1360*/  IMAD.WIDE R20, R29.reuse, 0x4, R20 ;  /* 0x000000041d147825 */ /* 0x044fe200078e0214 */
[----:B------:R-:W-:Y:S02]  /*1370*/  SEL R22, R22, 0x3, P4 ;  /* 0x0000000316167807 */ /* 0x000fe40002000000 */
[----:B------:R-:W-:Y:S01]  /*1380*/  LEA.HI.X R3, R29, UR5, R36, 0x2, P1 ;  /* 0x000000051d037c11 */ /* 0x000fe200088f1424 */
[----:B------:R-:W-:Y:S01]  /*1390*/  ULDC.64 UR4, c[0x0][0x220] ;  /* 0x0000880000047ab9 */ /* 0x000fe20000000a00 */
[----:B------:R-:W-:Y:S02]  /*13a0*/  SEL R26, R26, 0x3, P5 ;  /* 0x000000031a1a7807 */ /* 0x000fe40002800000 */
[----:B------:R-:W-:-:S02]  /*13b0*/  SEL R27, R27, 0x3, P6 ;  /* 0x000000031b1b7807 */ /* 0x000fc40003000000 */
[----:B------:R-:W-:Y:S02]  /*13c0*/  IADD3 R4, P1, R0, UR4, RZ ;  /* 0x0000000400047c10 */ /* 0x000fe4000ff3e0ff */
[----:B------:R-:W-:Y:S02]  /*13d0*/  PRMT R28, R28, 0x3340, R31 ;  /* 0x000033401c1c7816 */ /* 0x000fe4000000001f */
[----:B------:R-:W-:Y:S02]  /*13e0*/  PRMT R25, R32, 0x3340, R25 ;  /* 0x0000334020197816 */ /* 0x000fe40000000019 */
[----:B------:R-:W-:Y:S01]  /*13f0*/  PRMT R7, R5, 0x3340, R22 ;  /* 0x0000334005077816 */ /* 0x000fe20000000016 */
[----:B---3--:R1:W-:Y:S01]  /*1400*/  @!P0 STG.E.128 desc[UR6][R20.64], R8 ;  /* 0x0000000814008986 */ /* 0x0083e2000c101d06 */
[----:B------:R-:W-:Y:S02]  /*1410*/  PRMT R26, R26, 0x3340, R27 ;  /* 0x000033401a1a7816 */ /* 0x000fe4000000001b */
[----:B------:R-:W-:Y:S01]  /*1420*/  LEA.HI.X.SX32 R5, R0, UR5, 0x1, P1 ;  /* 0x0000000500057c11 */ /* 0x000fe200088f0eff */
[----:B----4-:R1:W-:Y:S01]  /*1430*/  @!P2 STG.E.128 desc[UR6][R2.64+0x800], R16 ;  /* 0x000800100200a986 */ /* 0x0103e2000c101d06 */
[----:B------:R-:W-:-:S02]  /*1440*/  PRMT R6, R28, 0x5410, R25 ;  /* 0x000054101c067816 */ /* 0x000fc40000000019 */
[----:B------:R-:W-:Y:S01]  /*1450*/  PRMT R7, R7, 0x5410, R26 ;  /* 0x0000541007077816 */ /* 0x000fe2000000001a */
[----:B------:R-:W-:Y:S06]  /*1460*/  @P3 EXIT ;  /* 0x000000000000394d */ /* 0x000fec0003800000 */
[----:B------:R-:W-:Y:S01]  /*1470*/  STG.E.64 desc[UR6][R4.64], R6 ;  /* 0x0000000604007986 */ /* 0x000fe2000c101b06 */
[----:B------:R-:W-:Y:S05]  /*1480*/  EXIT ;  /* 0x000000000000794d */ /* 0x000fea0003800000 */
.L_x_0:
[----:B------:R-:W-:-:S00]  /*1490*/  BRA `(.L_x_0) ;  /* 0xfffffffc00fc7947 */ /* 0x000fc0000383ffff */
[----:B------:R-:W-:-:S00]  /*14a0*/  NOP ;  /* 0x0000000000007918 */ /* 0x000fc00000000000 */
        /* <DEDUP_REMOVED lines=13> */
.L_x_1:


//--------------------- .nv.shared.triton_poi_fused_max_pool2d_with_indices_7 --------------------------
	.section	.nv.shared.triton_poi_fused_max_pool2d_with_indices_7,"aw",@nobits
	.sectionflags	@""
	.align	16
	.zero		1024


//--------------------- .nv.constant0.triton_poi_fused_max_pool2d_with_indices_7 --------------------------
	.section	.nv.constant0.triton_poi_fused_max_pool2d_with_indices_7,"a",@progbits
	.sectionflags	@""
	.align	4
.nv.constant0.triton_poi_fused_max_pool2d_with_indices_7:
	.zero		556
